//
// Generated by NVIDIA NVVM Compiler
//
// Compiler Build ID: CL-36424714
// Cuda compilation tools, release 13.0, V13.0.88
// Based on NVVM 20.0.0
//

.version 9.0
.target sm_100
.address_size 64

	// .globl	mmkernel
// _ZZ8mmkernelE2cb has been demoted

.visible .entry mmkernel(
	.param .u64 .ptr .align 1 mmkernel_param_0,
	.param .u64 .ptr .align 1 mmkernel_param_1,
	.param .u64 .ptr .align 1 mmkernel_param_2,
	.param .u32 mmkernel_param_3,
	.param .u32 mmkernel_param_4,
	.param .u32 mmkernel_param_5,
	.param .u32 mmkernel_param_6,
	.param .u32 mmkernel_param_7,
	.param .u32 mmkernel_param_8
)
{
	.reg .pred 	%p<12>;
	.reg .b32 	%r<66>;
	.reg .b32 	%f<120>;
	.reg .b64 	%rd<50>;
	// demoted variable
	.shared .align 4 .b8 _ZZ8mmkernelE2cb[2048];
	ld.param.u64 	%rd6, [mmkernel_param_0];
	ld.param.u64 	%rd8, [mmkernel_param_1];
	ld.param.u64 	%rd7, [mmkernel_param_2];
	ld.param.u32 	%r29, [mmkernel_param_3];
	ld.param.u32 	%r30, [mmkernel_param_4];
	ld.param.u32 	%r31, [mmkernel_param_5];
	ld.param.u32 	%r32, [mmkernel_param_8];
	cvta.to.global.u64 	%rd1, %rd8;
	mov.u32 	%r1, %tid.x;
	mov.u32 	%r2, %ntid.x;
	mov.u32 	%r33, %ctaid.x;
	mad.lo.s32 	%r3, %r33, %r2, %r1;
	mov.u32 	%r4, %ctaid.y;
	setp.lt.s32 	%p1, %r32, 1;
	mov.f32 	%f118, 0f00000000;
	@%p1 bra 	$L__BB0_16;
	mad.lo.s32 	%r5, %r31, %r4, %r1;
	shl.b32 	%r35, %r1, 2;
	mov.u32 	%r36, _ZZ8mmkernelE2cb;
	add.s32 	%r6, %r36, %r35;
	and.b32  	%r7, %r2, 15;
	and.b32  	%r8, %r2, 7;
	and.b32  	%r9, %r2, 3;
	shl.b32 	%r10, %r30, 4;
	cvta.to.global.u64 	%rd2, %rd7;
	mov.f32 	%f118, 0f00000000;
	mov.b32 	%r58, 0;
	mul.wide.s32 	%rd4, %r30, 4;
$L__BB0_2:
	mov.u32 	%r11, %r58;
	setp.lt.u32 	%p2, %r2, 16;
	add.s32 	%r37, %r5, %r11;
	mul.wide.s32 	%rd9, %r37, 4;
	add.s64 	%rd10, %rd2, %rd9;
	ld.global.f32 	%f20, [%rd10];
	st.shared.f32 	[%r6], %f20;
	bar.sync 	0;
	add.s32 	%r58, %r11, %r2;
	mov.u32 	%r63, %r11;
	@%p2 bra 	$L__BB0_5;
	and.b32  	%r39, %r2, -16;
	neg.s32 	%r61, %r39;
	mad.lo.s32 	%r60, %r30, %r11, %r3;
	mov.u32 	%r40, _ZZ8mmkernelE2cb;
	add.s32 	%r59, %r40, 32;
	mov.u32 	%r63, %r11;
$L__BB0_4:
	.pragma "nounroll";
	mul.wide.s32 	%rd11, %r60, 4;
	add.s64 	%rd12, %rd1, %rd11;
	ld.global.f32 	%f21, [%rd12];
	ld.shared.f32 	%f22, [%r59+-32];
	fma.rn.f32 	%f23, %f21, %f22, %f118;
	mul.wide.s32 	%rd13, %r30, 4;
	add.s64 	%rd14, %rd12, %rd13;
	ld.global.f32 	%f24, [%rd14];
	ld.shared.f32 	%f25, [%r59+-28];
	fma.rn.f32 	%f26, %f24, %f25, %f23;
	add.s64 	%rd15, %rd14, %rd13;
	ld.global.f32 	%f27, [%rd15];
	ld.shared.f32 	%f28, [%r59+-24];
	fma.rn.f32 	%f29, %f27, %f28, %f26;
	add.s64 	%rd16, %rd15, %rd13;
	ld.global.f32 	%f30, [%rd16];
	ld.shared.f32 	%f31, [%r59+-20];
	fma.rn.f32 	%f32, %f30, %f31, %f29;
	add.s64 	%rd17, %rd16, %rd13;
	ld.global.f32 	%f33, [%rd17];
	ld.shared.f32 	%f34, [%r59+-16];
	fma.rn.f32 	%f35, %f33, %f34, %f32;
	add.s64 	%rd18, %rd17, %rd13;
	ld.global.f32 	%f36, [%rd18];
	ld.shared.f32 	%f37, [%r59+-12];
	fma.rn.f32 	%f38, %f36, %f37, %f35;
	add.s64 	%rd19, %rd18, %rd13;
	ld.global.f32 	%f39, [%rd19];
	ld.shared.f32 	%f40, [%r59+-8];
	fma.rn.f32 	%f41, %f39, %f40, %f38;
	add.s64 	%rd20, %rd19, %rd13;
	ld.global.f32 	%f42, [%rd20];
	ld.shared.f32 	%f43, [%r59+-4];
	fma.rn.f32 	%f44, %f42, %f43, %f41;
	add.s64 	%rd21, %rd20, %rd13;
	ld.global.f32 	%f45, [%rd21];
	ld.shared.f32 	%f46, [%r59];
	fma.rn.f32 	%f47, %f45, %f46, %f44;
	add.s64 	%rd22, %rd21, %rd13;
	ld.global.f32 	%f48, [%rd22];
	ld.shared.f32 	%f49, [%r59+4];
	fma.rn.f32 	%f50, %f48, %f49, %f47;
	add.s64 	%rd23, %rd22, %rd13;
	ld.global.f32 	%f51, [%rd23];
	ld.shared.f32 	%f52, [%r59+8];
	fma.rn.f32 	%f53, %f51, %f52, %f50;
	add.s64 	%rd24, %rd23, %rd13;
	ld.global.f32 	%f54, [%rd24];
	ld.shared.f32 	%f55, [%r59+12];
	fma.rn.f32 	%f56, %f54, %f55, %f53;
	add.s64 	%rd25, %rd24, %rd13;
	ld.global.f32 	%f57, [%rd25];
	ld.shared.f32 	%f58, [%r59+16];
	fma.rn.f32 	%f59, %f57, %f58, %f56;
	add.s64 	%rd26, %rd25, %rd13;
	ld.global.f32 	%f60, [%rd26];
	ld.shared.f32 	%f61, [%r59+20];
	fma.rn.f32 	%f62, %f60, %f61, %f59;
	add.s64 	%rd27, %rd26, %rd13;
	ld.global.f32 	%f63, [%rd27];
	ld.shared.f32 	%f64, [%r59+24];
	fma.rn.f32 	%f65, %f63, %f64, %f62;
	add.s64 	%rd28, %rd27, %rd13;
	ld.global.f32 	%f66, [%rd28];
	ld.shared.f32 	%f67, [%r59+28];
	fma.rn.f32 	%f118, %f66, %f67, %f65;
	add.s32 	%r63, %r63, 16;
	add.s32 	%r61, %r61, 16;
	add.s32 	%r60, %r60, %r10;
	add.s32 	%r59, %r59, 64;
	setp.ne.s32 	%p3, %r61, 0;
	@%p3 bra 	$L__BB0_4;
$L__BB0_5:
	setp.eq.s32 	%p4, %r7, 0;
	@%p4 bra 	$L__BB0_15;
	add.s32 	%r41, %r7, -1;
	setp.lt.u32 	%p5, %r41, 7;
	@%p5 bra 	$L__BB0_8;
	mad.lo.s32 	%r42, %r63, %r30, %r3;
	mul.wide.s32 	%rd29, %r42, 4;
	add.s64 	%rd30, %rd1, %rd29;
	ld.global.f32 	%f69, [%rd30];
	sub.s32 	%r43, %r63, %r11;
	shl.b32 	%r44, %r43, 2;
	mov.u32 	%r45, _ZZ8mmkernelE2cb;
	add.s32 	%r46, %r45, %r44;
	ld.shared.f32 	%f70, [%r46];
	fma.rn.f32 	%f71, %f69, %f70, %f118;
	mul.wide.s32 	%rd31, %r30, 4;
	add.s64 	%rd32, %rd30, %rd31;
	ld.global.f32 	%f72, [%rd32];
	ld.shared.f32 	%f73, [%r46+4];
	fma.rn.f32 	%f74, %f72, %f73, %f71;
	add.s64 	%rd33, %rd32, %rd31;
	ld.global.f32 	%f75, [%rd33];
	ld.shared.f32 	%f76, [%r46+8];
	fma.rn.f32 	%f77, %f75, %f76, %f74;
	add.s64 	%rd34, %rd33, %rd31;
	ld.global.f32 	%f78, [%rd34];
	ld.shared.f32 	%f79, [%r46+12];
	fma.rn.f32 	%f80, %f78, %f79, %f77;
	add.s64 	%rd35, %rd34, %rd31;
	ld.global.f32 	%f81, [%rd35];
	ld.shared.f32 	%f82, [%r46+16];
	fma.rn.f32 	%f83, %f81, %f82, %f80;
	add.s64 	%rd36, %rd35, %rd31;
	ld.global.f32 	%f84, [%rd36];
	ld.shared.f32 	%f85, [%r46+20];
	fma.rn.f32 	%f86, %f84, %f85, %f83;
	add.s64 	%rd37, %rd36, %rd31;
	ld.global.f32 	%f87, [%rd37];
	ld.shared.f32 	%f88, [%r46+24];
	fma.rn.f32 	%f89, %f87, %f88, %f86;
	add.s64 	%rd38, %rd37, %rd31;
	ld.global.f32 	%f90, [%rd38];
	ld.shared.f32 	%f91, [%r46+28];
	fma.rn.f32 	%f118, %f90, %f91, %f89;
	add.s32 	%r63, %r63, 8;
$L__BB0_8:
	setp.eq.s32 	%p6, %r8, 0;
	@%p6 bra 	$L__BB0_15;
	add.s32 	%r47, %r8, -1;
	setp.lt.u32 	%p7, %r47, 3;
	@%p7 bra 	$L__BB0_11;
	mad.lo.s32 	%r48, %r63, %r30, %r3;
	mul.wide.s32 	%rd39, %r48, 4;
	add.s64 	%rd40, %rd1, %rd39;
	ld.global.f32 	%f93, [%rd40];
	sub.s32 	%r49, %r63, %r11;
	shl.b32 	%r50, %r49, 2;
	mov.u32 	%r51, _ZZ8mmkernelE2cb;
	add.s32 	%r52, %r51, %r50;
	ld.shared.f32 	%f94, [%r52];
	fma.rn.f32 	%f95, %f93, %f94, %f118;
	add.s64 	%rd42, %rd40, %rd4;
	ld.global.f32 	%f96, [%rd42];
	ld.shared.f32 	%f97, [%r52+4];
	fma.rn.f32 	%f98, %f96, %f97, %f95;
	add.s64 	%rd43, %rd42, %rd4;
	ld.global.f32 	%f99, [%rd43];
	ld.shared.f32 	%f100, [%r52+8];
	fma.rn.f32 	%f101, %f99, %f100, %f98;
	add.s64 	%rd44, %rd43, %rd4;
	ld.global.f32 	%f102, [%rd44];
	ld.shared.f32 	%f103, [%r52+12];
	fma.rn.f32 	%f118, %f102, %f103, %f101;
	add.s32 	%r63, %r63, 4;
$L__BB0_11:
	setp.eq.s32 	%p8, %r9, 0;
	@%p8 bra 	$L__BB0_15;
	setp.eq.s32 	%p9, %r9, 1;
	mad.lo.s32 	%r53, %r63, %r30, %r3;
	mul.wide.s32 	%rd45, %r53, 4;
	add.s64 	%rd3, %rd1, %rd45;
	ld.global.f32 	%f104, [%rd3];
	sub.s32 	%r54, %r63, %r11;
	shl.b32 	%r55, %r54, 2;
	mov.u32 	%r56, _ZZ8mmkernelE2cb;
	add.s32 	%r28, %r56, %r55;
	ld.shared.f32 	%f105, [%r28];
	fma.rn.f32 	%f118, %f104, %f105, %f118;
	@%p9 bra 	$L__BB0_15;
	setp.eq.s32 	%p10, %r9, 2;
	add.s64 	%rd5, %rd3, %rd4;
	ld.global.f32 	%f106, [%rd5];
	ld.shared.f32 	%f107, [%r28+4];
	fma.rn.f32 	%f118, %f106, %f107, %f118;
	@%p10 bra 	$L__BB0_15;
	add.s64 	%rd46, %rd5, %rd4;
	ld.global.f32 	%f108, [%rd46];
	ld.shared.f32 	%f109, [%r28+8];
	fma.rn.f32 	%f118, %f108, %f109, %f118;
$L__BB0_15:
	bar.sync 	0;
	setp.lt.s32 	%p11, %r58, %r32;
	@%p11 bra 	$L__BB0_2;
$L__BB0_16:
	cvta.to.global.u64 	%rd47, %rd6;
	mad.lo.s32 	%r57, %r29, %r4, %r3;
	mul.wide.s32 	%rd48, %r57, 4;
	add.s64 	%rd49, %rd47, %rd48;
	st.global.f32 	[%rd49], %f118;
	ret;

}


// ===== COMPILED SASS (sm_100) =====

	.target	sm_100

	.elftype	@"ET_EXEC"


//--------------------- .note.nv.tkinfo           --------------------------
	.section	.note.nv.tkinfo,"",@"SHT_NOTE"
	.sectionflags	@"SHF_NOTE_NV_TKINFO"
	.tkinfo
        /*0018*/ 	.word	0x00000002
        /*0030*/ 	.string	""
        /*0030*/ 	.string	"ptxas"
        /*0030*/ 	.string	"Cuda compilation tools, release 13.0, V13.0.88"
        /*0030*/ 	.string	"Build cuda_13.0.r13.0/compiler.36424714_0"
        /*0030*/ 	.string	"-arch sm_100 -m 64 "



//--------------------- .note.nv.cuinfo           --------------------------
	.section	.note.nv.cuinfo,"",@"SHT_NOTE"
	.sectionflags	@"SHF_NOTE_NV_CUINFO"
        /*0018*/ 	.short	0x0002
        /*001a*/ 	.short	0x0064
        /*001c*/ 	.short	0x0082
	.zero		2


//--------------------- .nv.info                  --------------------------
	.section	.nv.info,"",@"SHT_CUDA_INFO"
	.align	4


	//----- nvinfo : EIATTR_REGCOUNT
	.align		4
        /*0000*/ 	.byte	0x04, 0x2f
        /*0002*/ 	.short	(.L_1 - .L_0)
	.align		4
.L_0:
        /*0004*/ 	.word	index@(mmkernel)
        /*0008*/ 	.word	0x00000020


	//----- nvinfo : EIATTR_FRAME_SIZE
	.align		4
.L_1:
        /*000c*/ 	.byte	0x04, 0x11
        /*000e*/ 	.short	(.L_3 - .L_2)
	.align		4
.L_2:
        /*0010*/ 	.word	index@(mmkernel)
        /*0014*/ 	.word	0x00000000


	//----- nvinfo : EIATTR_MIN_STACK_SIZE
	.align		4
.L_3:
        /*0018*/ 	.byte	0x04, 0x12
        /*001a*/ 	.short	(.L_5 - .L_4)
	.align		4
.L_4:
        /*001c*/ 	.word	index@(mmkernel)
        /*0020*/ 	.word	0x00000000
.L_5:


//--------------------- .nv.compat                --------------------------
	.section	.nv.compat,"",@"SHT_CUDA_COMPAT_INFO"
	.align	4
        /*0000*/ 	.byte	0x02, 0x09, 0x00, 0x00, 0x02, 0x02, 0x01, 0x00, 0x02, 0x05, 0x05, 0x00, 0x03, 0x07, 0x01, 0x01
        /*0010*/ 	.byte	0x02, 0x03, 0x00, 0x00, 0x02, 0x06, 0x01, 0x00, 0x04, 0x0b, 0x08, 0x00, 0x09, 0x00, 0x00, 0x00
        /*0020*/ 	.byte	0x00, 0x00, 0x00, 0x00


//--------------------- .nv.info.mmkernel         --------------------------
	.section	.nv.info.mmkernel,"",@"SHT_CUDA_INFO"
	.sectionflags	@""
	.align	4


	//----- nvinfo : EIATTR_CUDA_API_VERSION
	.align		4
        /*0000*/ 	.byte	0x04, 0x37
        /*0002*/ 	.short	(.L_7 - .L_6)
.L_6:
        /*0004*/ 	.word	0x00000082


	//----- nvinfo : EIATTR_KPARAM_INFO
	.align		4
.L_7:
        /*0008*/ 	.byte	0x04, 0x17
        /*000a*/ 	.short	(.L_9 - .L_8)
.L_8:
        /*000c*/ 	.word	0x00000000
        /*0010*/ 	.short	0x0008
        /*0012*/ 	.short	0x002c
        /*0014*/ 	.byte	0x00, 0xf0, 0x11, 0x00


	//----- nvinfo : EIATTR_KPARAM_INFO
	.align		4
.L_9:
        /*0018*/ 	.byte	0x04, 0x17
        /*001a*/ 	.short	(.L_11 - .L_10)
.L_10:
        /*001c*/ 	.word	0x00000000
        /*0020*/ 	.short	0x0007
        /*0022*/ 	.short	0x0028
        /*0024*/ 	.byte	0x00, 0xf0, 0x11, 0x00


	//----- nvinfo : EIATTR_KPARAM_INFO
	.align		4
.L_11:
        /*0028*/ 	.byte	0x04, 0x17
        /*002a*/ 	.short	(.L_13 - .L_12)
.L_12:
        /*002c*/ 	.word	0x00000000
        /*0030*/ 	.short	0x0006
        /*0032*/ 	.short	0x0024
        /*0034*/ 	.byte	0x00, 0xf0, 0x11, 0x00


	//----- nvinfo : EIATTR_KPARAM_INFO
	.align		4
.L_13:
        /*0038*/ 	.byte	0x04, 0x17
        /*003a*/ 	.short	(.L_15 - .L_14)
.L_14:
        /*003c*/ 	.word	0x00000000
        /*0040*/ 	.short	0x0005
        /*0042*/ 	.short	0x0020
        /*0044*/ 	.byte	0x00, 0xf0, 0x11, 0x00


	//----- nvinfo : EIATTR_KPARAM_INFO
	.align		4
.L_15:
        /*0048*/ 	.byte	0x04, 0x17
        /*004a*/ 	.short	(.L_17 - .L_16)
.L_16:
        /*004c*/ 	.word	0x00000000
        /*0050*/ 	.short	0x0004
        /*0052*/ 	.short	0x001c
        /*0054*/ 	.byte	0x00, 0xf0, 0x11, 0x00


	//----- nvinfo : EIATTR_KPARAM_INFO
	.align		4
.L_17:
        /*0058*/ 	.byte	0x04, 0x17
        /*005a*/ 	.short	(.L_19 - .L_18)
.L_18:
        /*005c*/ 	.word	0x00000000
        /*0060*/ 	.short	0x0003
        /*0062*/ 	.short	0x0018
        /*0064*/ 	.byte	0x00, 0xf0, 0x11, 0x00


	//----- nvinfo : EIATTR_KPARAM_INFO
	.align		4
.L_19:
        /*0068*/ 	.byte	0x04, 0x17
        /*006a*/ 	.short	(.L_21 - .L_20)
.L_20:
        /*006c*/ 	.word	0x00000000
        /*0070*/ 	.short	0x0002
        /*0072*/ 	.short	0x0010
        /*0074*/ 	.byte	0x00, 0xf5, 0x21, 0x00


	//----- nvinfo : EIATTR_KPARAM_INFO
	.align		4
.L_21:
        /*0078*/ 	.byte	0x04, 0x17
        /*007a*/ 	.short	(.L_23 - .L_22)
.L_22:
        /*007c*/ 	.word	0x00000000
        /*0080*/ 	.short	0x0001
        /*0082*/ 	.short	0x0008
        /*0084*/ 	.byte	0x00, 0xf5, 0x21, 0x00


	//----- nvinfo : EIATTR_KPARAM_INFO
	.align		4
.L_23:
        /*0088*/ 	.byte	0x04, 0x17
        /*008a*/ 	.short	(.L_25 - .L_24)
.L_24:
        /*008c*/ 	.word	0x00000000
        /*0090*/ 	.short	0x0000
        /*0092*/ 	.short	0x0000
        /*0094*/ 	.byte	0x00, 0xf5, 0x21, 0x00


	//----- nvinfo : EIATTR_SPARSE_MMA_MASK
	.align		4
.L_25:
        /*0098*/ 	.byte	0x03, 0x50
        /*009a*/ 	.short	0x0000


	//----- nvinfo : EIATTR_MAXREG_COUNT
	.align		4
        /*009c*/ 	.byte	0x03, 0x1b
        /*009e*/ 	.short	0x00ff


	//----- nvinfo : EIATTR_NUM_BARRIERS
	.align		4
        /*00a0*/ 	.byte	0x02, 0x4c
        /*00a2*/ 	.byte	0x01
	.zero		1


	//----- nvinfo : EIATTR_MERCURY_ISA_VERSION
	.align		4
        /*00a4*/ 	.byte	0x03, 0x5f
        /*00a6*/ 	.short	0x0101


	//----- nvinfo : EIATTR_VRC_CTA_INIT_COUNT
	.align		4
        /*00a8*/ 	.byte	0x02, 0x4a
	.zero		1
	.zero		1


	//----- nvinfo : EIATTR_EXIT_INSTR_OFFSETS
	.align		4
        /*00ac*/ 	.byte	0x04, 0x1c
        /*00ae*/ 	.short	(.L_27 - .L_26)


	//   ....[0]....
.L_26:
        /*00b0*/ 	.word	0x00000d30


	//----- nvinfo : EIATTR_CBANK_PARAM_SIZE
	.align		4
.L_27:
        /*00b4*/ 	.byte	0x03, 0x19
        /*00b6*/ 	.short	0x0030


	//----- nvinfo : EIATTR_PARAM_CBANK
	.align		4
        /*00b8*/ 	.byte	0x04, 0x0a
        /*00ba*/ 	.short	(.L_29 - .L_28)
	.align		4
.L_28:
        /*00bc*/ 	.word	index@(.nv.constant0.mmkernel)
        /*00c0*/ 	.short	0x0380
        /*00c2*/ 	.short	0x0030


	//----- nvinfo : EIATTR_SW_WAR
	.align		4
.L_29:
        /*00c4*/ 	.byte	0x04, 0x36
        /*00c6*/ 	.short	(.L_31 - .L_30)
.L_30:
        /*00c8*/ 	.word	0x00000008
.L_31:


//--------------------- .nv.callgraph             --------------------------
	.section	.nv.callgraph,"",@"SHT_CUDA_CALLGRAPH"
	.align	4
	.sectionentsize	8
	.align		4
        /*0000*/ 	.word	0x00000000
	.align		4
        /*0004*/ 	.word	0xffffffff
	.align		4
        /*0008*/ 	.word	0x00000000
	.align		4
        /*000c*/ 	.word	0xfffffffe
	.align		4
        /*0010*/ 	.word	0x00000000
	.align		4
        /*0014*/ 	.word	0xfffffffd
	.align		4
        /*0018*/ 	.word	0x00000000
	.align		4
        /*001c*/ 	.word	0xfffffffc


//--------------------- .text.mmkernel            --------------------------
	.section	.text.mmkernel,"ax",@progbits
	.align	128
        .global         mmkernel
        .type           mmkernel,@function
        .size           mmkernel,(.L_x_8 - mmkernel)
        .other          mmkernel,@"STO_CUDA_ENTRY STV_DEFAULT"
mmkernel:
.text.mmkernel:
[----:B------:R-:W-:Y:S01]  /*0000*/  LDC R1, c[0x0][0x37c] ;  /* 0x0000df00ff017b82 */ /* 0x000fe20000000800 */
[----:B------:R-:W0:Y:S01]  /*0010*/  S2R R17, SR_TID.X ;  /* 0x0000000000117919 */ /* 0x000e220000002100 */
[----:B------:R-:W1:Y:S06]  /*0020*/  LDCU UR5, c[0x0][0x3ac] ;  /* 0x00007580ff0577ac */ /* 0x000e6c0008000800 */
[----:B------:R-:W0:Y:S01]  /*0030*/  S2UR UR4, SR_CTAID.X ;  /* 0x00000000000479c3 */ /* 0x000e220000002500 */
[----:B------:R-:W-:Y:S01]  /*0040*/  HFMA2 R15, -RZ, RZ, 0, 0 ;  /* 0x00000000ff0f7431 */ /* 0x000fe200000001ff */
[----:B------:R-:W2:Y:S06]  /*0050*/  LDCU.64 UR6, c[0x0][0x358] ;  /* 0x00006b00ff0677ac */ /* 0x000eac0008000a00 */
[----:B------:R-:W0:Y:S08]  /*0060*/  LDC R0, c[0x0][0x360] ;  /* 0x0000d800ff007b82 */ /* 0x000e300000000800 */
[----:B------:R-:W3:Y:S01]  /*0070*/  S2UR UR8, SR_CTAID.Y ;  /* 0x00000000000879c3 */ /* 0x000ee20000002600 */
[----:B-1----:R-:W-:Y:S01]  /*0080*/  UISETP.GE.AND UP0, UPT, UR5, 0x1, UPT ;  /* 0x000000010500788c */ /* 0x002fe2000bf06270 */
[----:B0-----:R-:W-:-:S08]  /*0090*/  IMAD R3, R0, UR4, R17 ;  /* 0x0000000400037c24 */ /* 0x001fd0000f8e0211 */
[----:B--23--:R-:W-:Y:S05]  /*00a0*/  BRA.U !UP0, `(.L_x_0) ;  /* 0x0000000d080c7547 */ /* 0x00cfea000b800000 */
[----:B------:R-:W0:Y:S01]  /*00b0*/  S2UR UR5, SR_CgaCtaId ;  /* 0x00000000000579c3 */ /* 0x000e220000008800 */
[----:B------:R-:W-:Y:S01]  /*00c0*/  UMOV UR4, 0x400 ;  /* 0x0000040000047882 */ /* 0x000fe20000000000 */
[C---:B------:R-:W-:Y:S02]  /*00d0*/  LOP3.LUT R4, R0.reuse, 0xf, RZ, 0xc0, !PT ;  /* 0x0000000f00047812 */ /* 0x040fe400078ec0ff */
[C---:B------:R-:W-:Y:S02]  /*00e0*/  LOP3.LUT R5, R0.reuse, 0x7, RZ, 0xc0, !PT ;  /* 0x0000000700057812 */ /* 0x040fe400078ec0ff */
[----:B------:R-:W-:Y:S02]  /*00f0*/  LOP3.LUT R6, R0, 0x3, RZ, 0xc0, !PT ;  /* 0x0000000300067812 */ /* 0x000fe400078ec0ff */
[----:B------:R-:W1:Y:S01]  /*0100*/  LDC R16, c[0x0][0x3a0] ;  /* 0x0000e800ff107b82 */ /* 0x000e620000000800 */
[----:B------:R-:W-:Y:S02]  /*0110*/  MOV R15, RZ ;  /* 0x000000ff000f7202 */ /* 0x000fe40000000f00 */
[----:B------:R-:W-:Y:S01]  /*0120*/  MOV R7, RZ ;  /* 0x000000ff00077202 */ /* 0x000fe20000000f00 */
[----:B0-----:R-:W-:Y:S01]  /*0130*/  ULEA UR4, UR5, UR4, 0x18 ;  /* 0x0000000405047291 */ /* 0x001fe2000f8ec0ff */
[----:B-1----:R-:W-:-:S05]  /*0140*/  IMAD R16, R16, UR8, R17 ;  /* 0x0000000810107c24 */ /* 0x002fca000f8e0211 */
[----:B------:R-:W-:-:S07]  /*0150*/  LEA R17, R17, UR4, 0x2 ;  /* 0x0000000411117c11 */ /* 0x000fce000f8e10ff */
.L_x_6:
[----:B0-----:R-:W0:Y:S01]  /*0160*/  LDC.64 R8, c[0x0][0x390] ;  /* 0x0000e400ff087b82 */ /* 0x001e220000000a00 */
[----:B------:R-:W-:Y:S01]  /*0170*/  IADD3 R11, PT, PT, R16, R7, RZ ;  /* 0x00000007100b7210 */ /* 0x000fe20007ffe0ff */
[----:B------:R-:W1:Y:S04]  /*0180*/  LDCU UR4, c[0x0][0x3ac] ;  /* 0x00007580ff0477ac */ /* 0x000e680008000800 */
[----:B0-----:R-:W-:-:S06]  /*0190*/  IMAD.WIDE R8, R11, 0x4, R8 ;  /* 0x000000040b087825 */ /* 0x001fcc00078e0208 */
[----:B------:R-:W2:Y:S01]  /*01a0*/  LDG.E R8, desc[UR6][R8.64] ;  /* 0x0000000608087981 */ /* 0x000ea2000c1e1900 */
[C---:B------:R-:W-:Y:S02]  /*01b0*/  ISETP.GE.U32.AND P2, PT, R0.reuse, 0x10, PT ;  /* 0x000000100000780c */ /* 0x040fe40003f46070 */
[-C--:B------:R-:W-:Y:S02]  /*01c0*/  MOV R19, R7.reuse ;  /* 0x0000000700137202 */ /* 0x080fe40000000f00 */
[----:B------:R-:W-:Y:S02]  /*01d0*/  IADD3 R7, PT, PT, R0, R7, RZ ;  /* 0x0000000700077210 */ /* 0x000fe40007ffe0ff */
[----:B------:R-:W-:Y:S02]  /*01e0*/  ISETP.NE.AND P0, PT, R4, RZ, PT ;  /* 0x000000ff0400720c */ /* 0x000fe40003f05270 */
[----:B-1----:R-:W-:Y:S02]  /*01f0*/  ISETP.GE.AND P1, PT, R7, UR4, PT ;  /* 0x0000000407007c0c */ /* 0x002fe4000bf26270 */
[----:B------:R-:W-:Y:S01]  /*0200*/  MOV R2, R19 ;  /* 0x0000001300027202 */ /* 0x000fe20000000f00 */
[----:B--2---:R0:W-:Y:S01]  /*0210*/  STS [R17], R8 ;  /* 0x0000000811007388 */ /* 0x0041e20000000800 */
[----:B------:R-:W-:Y:S06]  /*0220*/  BAR.SYNC.DEFER_BLOCKING 0x0 ;  /* 0x0000000000007b1d */ /* 0x000fec0000010000 */
[----:B------:R-:W-:Y:S05]  /*0230*/  @!P2 BRA `(.L_x_1) ;  /* 0x000000040010a947 */ /* 0x000fea0003800000 */
[----:B------:R-:W1:Y:S01]  /*0240*/  S2UR UR5, SR_CgaCtaId ;  /* 0x00000000000579c3 */ /* 0x000e620000008800 */
[----:B------:R-:W-:Y:S01]  /*0250*/  LOP3.LUT R21, R0, 0xfffffff0, RZ, 0xc0, !PT ;  /* 0xfffffff000157812 */ /* 0x000fe200078ec0ff */
[----:B------:R-:W-:Y:S01]  /*0260*/  UMOV UR4, 0x400 ;  /* 0x0000040000047882 */ /* 0x000fe20000000000 */
[----:B------:R-:W-:Y:S02]  /*0270*/  MOV R2, R19 ;  /* 0x0000001300027202 */ /* 0x000fe40000000f00 */
[----:B------:R-:W-:-:S03]  /*0280*/  IADD3 R21, PT, PT, -R21, RZ, RZ ;  /* 0x000000ff15157210 */ /* 0x000fc60007ffe1ff */
[----:B------:R-:W2:Y:S01]  /*0290*/  LDC R20, c[0x0][0x39c] ;  /* 0x0000e700ff147b82 */ /* 0x000ea20000000800 */
[----:B-1----:R-:W-:-:S04]  /*02a0*/  ULEA UR4, UR5, UR4, 0x18 ;  /* 0x0000000405047291 */ /* 0x002fc8000f8ec0ff */
[----:B------:R-:W-:Y:S01]  /*02b0*/  UIADD3 UR4, UPT, UPT, UR4, 0x20, URZ ;  /* 0x0000002004047890 */ /* 0x000fe2000fffe0ff */
[----:B--2---:R-:W-:-:S11]  /*02c0*/  IMAD R18, R19, R20, R3 ;  /* 0x0000001413127224 */ /* 0x004fd600078e0203 */
.L_x_2:
[----:B------:R-:W1:Y:S01]  /*02d0*/  LDC.64 R28, c[0x0][0x388] ;  /* 0x0000e200ff1c7b82 */ /* 0x000e620000000a00 */
[----:B0-----:R-:W0:Y:S01]  /*02e0*/  LDS.128 R8, [UR4+-0x20] ;  /* 0xffffe004ff087984 */ /* 0x001e220008000c00 */
[----:B-1----:R-:W-:-:S05]  /*02f0*/  IMAD.WIDE R28, R18, 0x4, R28 ;  /* 0x00000004121c7825 */ /* 0x002fca00078e021c */
[----:B------:R-:W0:Y:S01]  /*0300*/  LDG.E R24, desc[UR6][R28.64] ;  /* 0x000000061c187981 */ /* 0x000e22000c1e1900 */
[----:B------:R-:W-:-:S05]  /*0310*/  IMAD.WIDE R22, R20, 0x4, R28 ;  /* 0x0000000414167825 */ /* 0x000fca00078e021c */
[----:B------:R-:W2:Y:S01]  /*0320*/  LDG.E R14, desc[UR6][R22.64] ;  /* 0x00000006160e7981 */ /* 0x000ea2000c1e1900 */
[----:B------:R-:W-:-:S04]  /*0330*/  IMAD.WIDE R12, R20, 0x4, R22 ;  /* 0x00000004140c7825 */ /* 0x000fc800078e0216 */
[C---:B------:R-:W-:Y:S02]  /*0340*/  IMAD.WIDE R26, R20.reuse, 0x4, R12 ;  /* 0x00000004141a7825 */ /* 0x040fe400078e020c */
[----:B------:R-:W3:Y:S04]  /*0350*/  LDG.E R13, desc[UR6][R12.64] ;  /* 0x000000060c0d7981 */ /* 0x000ee8000c1e1900 */
[----:B------:R1:W4:Y:S02]  /*0360*/  LDG.E R12, desc[UR6][R26.64] ;  /* 0x000000061a0c7981 */ /* 0x000324000c1e1900 */
[----:B-1----:R-:W-:-:S05]  /*0370*/  IMAD.WIDE R26, R20, 0x4, R26 ;  /* 0x00000004141a7825 */ /* 0x002fca00078e021a */
[----:B------:R-:W5:Y:S01]  /*0380*/  LDG.E R25, desc[UR6][R26.64] ;  /* 0x000000061a197981 */ /* 0x000f62000c1e1900 */
[----:B------:R-:W-:-:S05]  /*0390*/  IMAD.WIDE R22, R20, 0x4, R26 ;  /* 0x0000000414167825 */ /* 0x000fca00078e021a */
[----:B------:R-:W5:Y:S01]  /*03a0*/  LDG.E R26, desc[UR6][R22.64] ;  /* 0x00000006161a7981 */ /* 0x000f62000c1e1900 */
[----:B------:R-:W-:-:S05]  /*03b0*/  IMAD.WIDE R28, R20, 0x4, R22 ;  /* 0x00000004141c7825 */ /* 0x000fca00078e0216 */
[----:B------:R1:W5:Y:S02]  /*03c0*/  LDG.E R23, desc[UR6][R28.64] ;  /* 0x000000061c177981 */ /* 0x000364000c1e1900 */
[----:B-1----:R-:W-:-:S05]  /*03d0*/  IMAD.WIDE R28, R20, 0x4, R28 ;  /* 0x00000004141c7825 */ /* 0x002fca00078e021c */
[----:B------:R1:W5:Y:S02]  /*03e0*/  LDG.E R22, desc[UR6][R28.64] ;  /* 0x000000061c167981 */ /* 0x000364000c1e1900 */
[----:B-1----:R-:W-:-:S05]  /*03f0*/  IMAD.WIDE R28, R20, 0x4, R28 ;  /* 0x00000004141c7825 */ /* 0x002fca00078e021c */
[----:B------:R-:W5:Y:S01]  /*0400*/  LDG.E R27, desc[UR6][R28.64] ;  /* 0x000000061c1b7981 */ /* 0x000f62000c1e1900 */
[----:B0-----:R-:W-:-:S04]  /*0410*/  FFMA R15, R24, R8, R15 ;  /* 0x00000008180f7223 */ /* 0x001fc8000000000f */
[----:B--2---:R-:W-:-:S04]  /*0420*/  FFMA R14, R14, R9, R15 ;  /* 0x000000090e0e7223 */ /* 0x004fc8000000000f */
[----:B---3--:R-:W-:-:S04]  /*0430*/  FFMA R13, R13, R10, R14 ;  /* 0x0000000a0d0d7223 */ /* 0x008fc8000000000e */
[----:B----4-:R-:W-:Y:S02]  /*0440*/  FFMA R10, R12, R11, R13 ;  /* 0x0000000b0c0a7223 */ /* 0x010fe4000000000d */
[----:B------:R-:W5:Y:S01]  /*0450*/  LDS.128 R12, [UR4+-0x10] ;  /* 0xfffff004ff0c7984 */ /* 0x000f620008000c00 */
[----:B------:R-:W-:-:S04]  /*0460*/  IMAD.WIDE R8, R20, 0x4, R28 ;  /* 0x0000000414087825 */ /* 0x000fc800078e021c */
[----:B-----5:R-:W-:Y:S01]  /*0470*/  FFMA R11, R25, R12, R10 ;  /* 0x0000000c190b7223 */ /* 0x020fe2000000000a */
[----:B------:R-:W-:Y:S01]  /*0480*/  IMAD.WIDE R24, R20, 0x4, R8 ;  /* 0x0000000414187825 */ /* 0x000fe200078e0208 */
[----:B------:R0:W2:Y:S03]  /*0490*/  LDG.E R12, desc[UR6][R8.64] ;  /* 0x00000006080c7981 */ /* 0x0000a6000c1e1900 */
[----:B------:R-:W-:Y:S02]  /*04a0*/  FFMA R26, R26, R13, R11 ;  /* 0x0000000d1a1a7223 */ /* 0x000fe4000000000b */
[----:B------:R1:W3:Y:S04]  /*04b0*/  LDG.E R13, desc[UR6][R24.64] ;  /* 0x00000006180d7981 */ /* 0x0002e8000c1e1900 */
[----:B0-----:R-:W0:Y:S01]  /*04c0*/  LDS.128 R8, [UR4] ;  /* 0x00000004ff087984 */ /* 0x001e220008000c00 */
[----:B------:R-:W-:Y:S01]  /*04d0*/  FFMA R23, R23, R14, R26 ;  /* 0x0000000e17177223 */ /* 0x000fe2000000001a */
[----:B-1----:R-:W-:-:S04]  /*04e0*/  IMAD.WIDE R24, R20, 0x4, R24 ;  /* 0x0000000414187825 */ /* 0x002fc800078e0218 */
[----:B------:R-:W-:Y:S01]  /*04f0*/  FFMA R14, R22, R15, R23 ;  /* 0x0000000f160e7223 */ /* 0x000fe20000000017 */
[----:B------:R1:W4:Y:S01]  /*0500*/  LDG.E R26, desc[UR6][R24.64] ;  /* 0x00000006181a7981 */ /* 0x000322000c1e1900 */
[----:B------:R-:W-:-:S05]  /*0510*/  IMAD.WIDE R22, R20, 0x4, R24 ;  /* 0x0000000414167825 */ /* 0x000fca00078e0218 */
[----:B------:R5:W4:Y:S01]  /*0520*/  LDG.E R29, desc[UR6][R22.64] ;  /* 0x00000006161d7981 */ /* 0x000b22000c1e1900 */
[----:B-1----:R-:W-:-:S05]  /*0530*/  IMAD.WIDE R24, R20, 0x4, R22 ;  /* 0x0000000414187825 */ /* 0x002fca00078e0216 */
[----:B------:R-:W4:Y:S01]  /*0540*/  LDG.E R28, desc[UR6][R24.64] ;  /* 0x00000006181c7981 */ /* 0x000f22000c1e1900 */
[----:B-----5:R-:W-:-:S04]  /*0550*/  IMAD.WIDE R22, R20, 0x4, R24 ;  /* 0x0000000414167825 */ /* 0x020fc800078e0218 */
[----:B0-----:R-:W-:Y:S02]  /*0560*/  FFMA R15, R27, R8, R14 ;  /* 0x000000081b0f7223 */ /* 0x001fe4000000000e */
[----:B------:R0:W5:Y:S02]  /*0570*/  LDG.E R27, desc[UR6][R22.64] ;  /* 0x00000006161b7981 */ /* 0x000164000c1e1900 */
[----:B0-----:R-:W-:-:S05]  /*0580*/  IMAD.WIDE R22, R20, 0x4, R22 ;  /* 0x0000000414167825 */ /* 0x001fca00078e0216 */
[----:B------:R-:W5:Y:S01]  /*0590*/  LDG.E R8, desc[UR6][R22.64] ;  /* 0x0000000616087981 */ /* 0x000f62000c1e1900 */
[----:B------:R-:W-:-:S04]  /*05a0*/  IADD3 R21, PT, PT, R21, 0x10, RZ ;  /* 0x0000001015157810 */ /* 0x000fc80007ffe0ff */
[----:B------:R-:W-:Y:S02]  /*05b0*/  ISETP.NE.AND P2, PT, R21, RZ, PT ;  /* 0x000000ff1500720c */ /* 0x000fe40003f45270 */
[----:B------:R-:W-:Y:S02]  /*05c0*/  IADD3 R2, PT, PT, R2, 0x10, RZ ;  /* 0x0000001002027810 */ /* 0x000fe40007ffe0ff */
[----:B------:R-:W-:Y:S01]  /*05d0*/  LEA R18, R20, R18, 0x4 ;  /* 0x0000001214127211 */ /* 0x000fe200078e20ff */
[----:B--2---:R-:W-:-:S04]  /*05e0*/  FFMA R12, R12, R9, R15 ;  /* 0x000000090c0c7223 */ /* 0x004fc8000000000f */
[----:B---3--:R-:W-:Y:S02]  /*05f0*/  FFMA R9, R13, R10, R12 ;  /* 0x0000000a0d097223 */ /* 0x008fe4000000000c */
[----:B------:R-:W0:Y:S02]  /*0600*/  LDS.128 R12, [UR4+0x10] ;  /* 0x00001004ff0c7984 */ /* 0x000e240008000c00 */
[----:B----4-:R-:W-:Y:S01]  /*0610*/  FFMA R26, R26, R11, R9 ;  /* 0x0000000b1a1a7223 */ /* 0x010fe20000000009 */
[----:B------:R-:W-:-:S03]  /*0620*/  UIADD3 UR4, UPT, UPT, UR4, 0x40, URZ ;  /* 0x0000004004047890 */ /* 0x000fc6000fffe0ff */
[----:B0-----:R-:W-:-:S04]  /*0630*/  FFMA R29, R29, R12, R26 ;  /* 0x0000000c1d1d7223 */ /* 0x001fc8000000001a */
[----:B------:R-:W-:-:S04]  /*0640*/  FFMA R28, R28, R13, R29 ;  /* 0x0000000d1c1c7223 */ /* 0x000fc8000000001d */
[----:B-----5:R-:W-:-:S04]  /*0650*/  FFMA R27, R27, R14, R28 ;  /* 0x0000000e1b1b7223 */ /* 0x020fc8000000001c */
[----:B------:R-:W-:Y:S01]  /*0660*/  FFMA R15, R8, R15, R27 ;  /* 0x0000000f080f7223 */ /* 0x000fe2000000001b */
[----:B------:R-:W-:Y:S06]  /*0670*/  @P2 BRA `(.L_x_2) ;  /* 0xfffffffc00142947 */ /* 0x000fec000383ffff */
.L_x_1:
[----:B------:R-:W-:Y:S05]  /*0680*/  @!P0 BRA `(.L_x_3) ;  /* 0x00000004008c8947 */ /* 0x000fea0003800000 */
[----:B0-----:R-:W-:Y:S02]  /*0690*/  IADD3 R8, PT, PT, R4, -0x1, RZ ;  /* 0xffffffff04087810 */ /* 0x001fe40007ffe0ff */
[----:B------:R-:W-:Y:S02]  /*06a0*/  ISETP.NE.AND P2, PT, R5, RZ, PT ;  /* 0x000000ff0500720c */ /* 0x000fe40003f45270 */
[----:B------:R-:W-:-:S13]  /*06b0*/  ISETP.GE.U32.AND P0, PT, R8, 0x7, PT ;  /* 0x000000070800780c */ /* 0x000fda0003f06070 */
[----:B------:R-:W-:Y:S05]  /*06c0*/  @!P0 BRA `(.L_x_4) ;  /* 0x0000000000a48947 */ /* 0x000fea0003800000 */
[----:B------:R-:W0:Y:S08]  /*06d0*/  LDC R25, c[0x0][0x39c] ;  /* 0x0000e700ff197b82 */ /* 0x000e300000000800 */
[----:B------:R-:W1:Y:S01]  /*06e0*/  LDC.64 R28, c[0x0][0x388] ;  /* 0x0000e200ff1c7b82 */ /* 0x000e620000000a00 */
[----:B0-----:R-:W-:-:S04]  /*06f0*/  IMAD R9, R2, R25, R3 ;  /* 0x0000001902097224 */ /* 0x001fc800078e0203 */
[----:B-1----:R-:W-:-:S05]  /*0700*/  IMAD.WIDE R28, R9, 0x4, R28 ;  /* 0x00000004091c7825 */ /* 0x002fca00078e021c */
[----:B------:R-:W2:Y:S01]  /*0710*/  LDG.E R18, desc[UR6][R28.64] ;  /* 0x000000061c127981 */ /* 0x000ea2000c1e1900 */
[----:B------:R-:W-:-:S05]  /*0720*/  IMAD.WIDE R26, R25, 0x4, R28 ;  /* 0x00000004191a7825 */ /* 0x000fca00078e021c */
[----:B------:R0:W3:Y:S01]  /*0730*/  LDG.E R14, desc[UR6][R26.64] ;  /* 0x000000061a0e7981 */ /* 0x0000e2000c1e1900 */
[----:B------:R-:W-:-:S04]  /*0740*/  IMAD.WIDE R20, R25, 0x4, R26 ;  /* 0x0000000419147825 */ /* 0x000fc800078e021a */
[C---:B------:R-:W-:Y:S02]  /*0750*/  IMAD.WIDE R8, R25.reuse, 0x4, R20 ;  /* 0x0000000419087825 */ /* 0x040fe400078e0214 */
[----:B------:R1:W4:Y:S02]  /*0760*/  LDG.E R20, desc[UR6][R20.64] ;  /* 0x0000000614147981 */ /* 0x000324000c1e1900 */
[C---:B------:R-:W-:Y:S02]  /*0770*/  IMAD.WIDE R10, R25.reuse, 0x4, R8 ;  /* 0x00000004190a7825 */ /* 0x040fe400078e0208 */
[----:B------:R-:W5:Y:S02]  /*0780*/  LDG.E R8, desc[UR6][R8.64] ;  /* 0x0000000608087981 */ /* 0x000f64000c1e1900 */
[C---:B------:R-:W-:Y:S02]  /*0790*/  IMAD.WIDE R12, R25.reuse, 0x4, R10 ;  /* 0x00000004190c7825 */ /* 0x040fe400078e020a */
[----:B------:R1:W5:Y:S02]  /*07a0*/  LDG.E R10, desc[UR6][R10.64] ;  /* 0x000000060a0a7981 */ /* 0x000364000c1e1900 */
[----:B------:R-:W-:-:S02]  /*07b0*/  IMAD.WIDE R22, R25, 0x4, R12 ;  /* 0x0000000419167825 */ /* 0x000fc400078e020c */
[----:B------:R1:W5:Y:S02]  /*07c0*/  LDG.E R12, desc[UR6][R12.64] ;  /* 0x000000060c0c7981 */ /* 0x000364000c1e1900 */
[----:B------:R-:W-:Y:S02]  /*07d0*/  IMAD.WIDE R24, R25, 0x4, R22 ;  /* 0x0000000419187825 */ /* 0x000fe400078e0216 */
[----:B------:R1:W5:Y:S04]  /*07e0*/  LDG.E R22, desc[UR6][R22.64] ;  /* 0x0000000616167981 */ /* 0x000368000c1e1900 */
[----:B------:R-:W5:Y:S01]  /*07f0*/  LDG.E R24, desc[UR6][R24.64] ;  /* 0x0000000618187981 */ /* 0x000f62000c1e1900 */
[----:B0-----:R-:W0:Y:S01]  /*0800*/  S2R R27, SR_CgaCtaId ;  /* 0x00000000001b7919 */ /* 0x001e220000008800 */
[----:B------:R-:W-:-:S02]  /*0810*/  MOV R26, 0x400 ;  /* 0x00000400001a7802 */ /* 0x000fc40000000f00 */
[----:B-1----:R-:W-:Y:S02]  /*0820*/  IADD3 R21, PT, PT, R2, -R19, RZ ;  /* 0x8000001302157210 */ /* 0x002fe40007ffe0ff */
[----:B0-----:R-:W-:-:S04]  /*0830*/  LEA R26, R27, R26, 0x18 ;  /* 0x0000001a1b1a7211 */ /* 0x001fc800078ec0ff */
[----:B------:R-:W-:-:S05]  /*0840*/  LEA R21, R21, R26, 0x2 ;  /* 0x0000001a15157211 */ /* 0x000fca00078e10ff */
[----:B------:R-:W2:Y:S04]  /*0850*/  LDS R11, [R21] ;  /* 0x00000000150b7984 */ /* 0x000ea80000000800 */
[----:B------:R-:W3:Y:S04]  /*0860*/  LDS R26, [R21+0x4] ;  /* 0x00000400151a7984 */ /* 0x000ee80000000800 */
[----:B------:R-:W4:Y:S04]  /*0870*/  LDS R13, [R21+0x8] ;  /* 0x00000800150d7984 */ /* 0x000f280000000800 */
[----:B------:R-:W5:Y:S04]  /*0880*/  LDS R9, [R21+0xc] ;  /* 0x00000c0015097984 */ /* 0x000f680000000800 */
[----:B------:R-:W-:Y:S01]  /*0890*/  LDS R23, [R21+0x1c] ;  /* 0x00001c0015177984 */ /* 0x000fe20000000800 */
[----:B------:R-:W-:Y:S01]  /*08a0*/  IADD3 R2, PT, PT, R2, 0x8, RZ ;  /* 0x0000000802027810 */ /* 0x000fe20007ffe0ff */
[----:B--2---:R-:W-:-:S02]  /*08b0*/  FFMA R15, R18, R11, R15 ;  /* 0x0000000b120f7223 */ /* 0x004fc4000000000f */
[----:B------:R-:W0:Y:S04]  /*08c0*/  LDS R18, [R21+0x10] ;  /* 0x0000100015127984 */ /* 0x000e280000000800 */
[----:B------:R-:W1:Y:S01]  /*08d0*/  LDS R11, [R21+0x14] ;  /* 0x00001400150b7984 */ /* 0x000e620000000800 */
[----:B---3--:R-:W-:-:S03]  /*08e0*/  FFMA R15, R14, R26, R15 ;  /* 0x0000001a0e0f7223 */ /* 0x008fc6000000000f */
[----:B------:R-:W2:Y:S01]  /*08f0*/  LDS R14, [R21+0x18] ;  /* 0x00001800150e7984 */ /* 0x000ea20000000800 */
[----:B----4-:R-:W-:-:S04]  /*0900*/  FFMA R13, R20, R13, R15 ;  /* 0x0000000d140d7223 */ /* 0x010fc8000000000f */
[----:B-----5:R-:W-:-:S04]  /*0910*/  FFMA R9, R8, R9, R13 ;  /* 0x0000000908097223 */ /* 0x020fc8000000000d */
[----:B0-----:R-:W-:-:S04]  /*0920*/  FFMA R9, R10, R18, R9 ;  /* 0x000000120a097223 */ /* 0x001fc80000000009 */
[----:B-1----:R-:W-:-:S04]  /*0930*/  FFMA R9, R12, R11, R9 ;  /* 0x0000000b0c097223 */ /* 0x002fc80000000009 */
[----:B--2---:R-:W-:-:S04]  /*0940*/  FFMA R9, R22, R14, R9 ;  /* 0x0000000e16097223 */ /* 0x004fc80000000009 */
[----:B------:R-:W-:-:S07]  /*0950*/  FFMA R15, R24, R23, R9 ;  /* 0x00000017180f7223 */ /* 0x000fce0000000009 */
.L_x_4:
[----:B------:R-:W-:Y:S05]  /*0960*/  @!P2 BRA `(.L_x_3) ;  /* 0x0000000000d4a947 */ /* 0x000fea0003800000 */
[----:B------:R-:W-:Y:S02]  /*0970*/  IADD3 R8, PT, PT, R5, -0x1, RZ ;  /* 0xffffffff05087810 */ /* 0x000fe40007ffe0ff */
[----:B------:R-:W-:Y:S02]  /*0980*/  ISETP.NE.AND P2, PT, R6, RZ, PT ;  /* 0x000000ff0600720c */ /* 0x000fe40003f45270 */
[----:B------:R-:W-:-:S13]  /*0990*/  ISETP.GE.U32.AND P0, PT, R8, 0x3, PT ;  /* 0x000000030800780c */ /* 0x000fda0003f06070 */
[----:B------:R-:W-:Y:S05]  /*09a0*/  @!P0 BRA `(.L_x_5) ;  /* 0x0000000000648947 */ /* 0x000fea0003800000 */
[----:B------:R-:W0:Y:S08]  /*09b0*/  LDC R11, c[0x0][0x39c] ;  /* 0x0000e700ff0b7b82 */ /* 0x000e300000000800 */
[----:B------:R-:W1:Y:S01]  /*09c0*/  LDC.64 R8, c[0x0][0x388] ;  /* 0x0000e200ff087b82 */ /* 0x000e620000000a00 */
[----:B0-----:R-:W-:-:S04]  /*09d0*/  IMAD R21, R2, R11, R3 ;  /* 0x0000000b02157224 */ /* 0x001fc800078e0203 */
[----:B-1----:R-:W-:-:S05]  /*09e0*/  IMAD.WIDE R20, R21, 0x4, R8 ;  /* 0x0000000415147825 */ /* 0x002fca00078e0208 */
[----:B------:R0:W2:Y:S01]  /*09f0*/  LDG.E R14, desc[UR6][R20.64] ;  /* 0x00000006140e7981 */ /* 0x0000a2000c1e1900 */
[----:B------:R-:W-:-:S04]  /*0a00*/  IMAD.WIDE R12, R11, 0x4, R20 ;  /* 0x000000040b0c7825 */ /* 0x000fc800078e0214 */
[C---:B------:R-:W-:Y:S02]  /*0a10*/  IMAD.WIDE R8, R11.reuse, 0x4, R12 ;  /* 0x000000040b087825 */ /* 0x040fe400078e020c */
[----:B------:R1:W3:Y:S02]  /*0a20*/  LDG.E R12, desc[UR6][R12.64] ;  /* 0x000000060c0c7981 */ /* 0x0002e4000c1e1900 */
[----:B------:R-:W-:Y:S02]  /*0a30*/  IMAD.WIDE R10, R11, 0x4, R8 ;  /* 0x000000040b0a7825 */ /* 0x000fe400078e0208 */
[----:B------:R-:W4:Y:S04]  /*0a40*/  LDG.E R9, desc[UR6][R8.64] ;  /* 0x0000000608097981 */ /* 0x000f28000c1e1900 */
[----:B------:R-:W5:Y:S01]  /*0a50*/  LDG.E R10, desc[UR6][R10.64] ;  /* 0x000000060a0a7981 */ /* 0x000f62000c1e1900 */
[----:B------:R-:W0:Y:S01]  /*0a60*/  S2R R23, SR_CgaCtaId ;  /* 0x0000000000177919 */ /* 0x000e220000008800 */
[----:B------:R-:W-:-:S04]  /*0a70*/  MOV R18, 0x400 ;  /* 0x0000040000127802 */ /* 0x000fc80000000f00 */
[----:B0-----:R-:W-:Y:S02]  /*0a80*/  LEA R23, R23, R18, 0x18 ;  /* 0x0000001217177211 */ /* 0x001fe400078ec0ff */
[----:B------:R-:W-:-:S04]  /*0a90*/  IADD3 R18, PT, PT, R2, -R19, RZ ;  /* 0x8000001302127210 */ /* 0x000fc80007ffe0ff */
[----:B------:R-:W-:-:S05]  /*0aa0*/  LEA R18, R18, R23, 0x2 ;  /* 0x0000001712127211 */ /* 0x000fca00078e10ff */
[----:B------:R-:W2:Y:S04]  /*0ab0*/  LDS R20, [R18] ;  /* 0x0000000012147984 */ /* 0x000ea80000000800 */
[----:B------:R-:W3:Y:S04]  /*0ac0*/  LDS R21, [R18+0x4] ;  /* 0x0000040012157984 */ /* 0x000ee80000000800 */
[----:B-1----:R-:W4:Y:S04]  /*0ad0*/  LDS R13, [R18+0x8] ;  /* 0x00000800120d7984 */ /* 0x002f280000000800 */
[----:B------:R-:W5:Y:S01]  /*0ae0*/  LDS R22, [R18+0xc] ;  /* 0x00000c0012167984 */ /* 0x000f620000000800 */
[----:B------:R-:W-:Y:S01]  /*0af0*/  IADD3 R2, PT, PT, R2, 0x4, RZ ;  /* 0x0000000402027810 */ /* 0x000fe20007ffe0ff */
[----:B--2---:R-:W-:-:S04]  /*0b00*/  FFMA R15, R14, R20, R15 ;  /* 0x000000140e0f7223 */ /* 0x004fc8000000000f */
[----:B---3--:R-:W-:-:S04]  /*0b10*/  FFMA R12, R12, R21, R15 ;  /* 0x000000150c0c7223 */ /* 0x008fc8000000000f */
[----:B----4-:R-:W-:-:S04]  /*0b20*/  FFMA R9, R9, R13, R12 ;  /* 0x0000000d09097223 */ /* 0x010fc8000000000c */
[----:B-----5:R-:W-:-:S07]  /*0b30*/  FFMA R15, R10, R22, R9 ;  /* 0x000000160a0f7223 */ /* 0x020fce0000000009 */
.L_x_5:
[----:B------:R-:W-:Y:S05]  /*0b40*/  @!P2 BRA `(.L_x_3) ;  /* 0x00000000005ca947 */ /* 0x000fea0003800000 */
[----:B------:R-:W0:Y:S08]  /*0b50*/  LDC R21, c[0x0][0x39c] ;  /* 0x0000e700ff157b82 */ /* 0x000e300000000800 */
[----:B------:R-:W1:Y:S01]  /*0b60*/  LDC.64 R8, c[0x0][0x388] ;  /* 0x0000e200ff087b82 */ /* 0x000e620000000a00 */
[----:B0-----:R-:W-:-:S04]  /*0b70*/  IMAD R11, R2, R21, R3 ;  /* 0x00000015020b7224 */ /* 0x001fc800078e0203 */
[----:B-1----:R-:W-:-:S05]  /*0b80*/  IMAD.WIDE R8, R11, 0x4, R8 ;  /* 0x000000040b087825 */ /* 0x002fca00078e0208 */
[----:B------:R-:W2:Y:S01]  /*0b90*/  LDG.E R10, desc[UR6][R8.64] ;  /* 0x00000006080a7981 */ /* 0x000ea2000c1e1900 */
[----:B------:R-:W-:Y:S02]  /*0ba0*/  MOV R11, 0x400 ;  /* 0x00000400000b7802 */ /* 0x000fe40000000f00 */
[----:B------:R-:W-:Y:S01]  /*0bb0*/  IADD3 R2, PT, PT, R2, -R19, RZ ;  /* 0x8000001302027210 */ /* 0x000fe20007ffe0ff */
[----:B------:R-:W0:Y:S01]  /*0bc0*/  S2R R12, SR_CgaCtaId ;  /* 0x00000000000c7919 */ /* 0x000e220000008800 */
[----:B------:R-:W-:Y:S02]  /*0bd0*/  ISETP.NE.AND P0, PT, R6, 0x1, PT ;  /* 0x000000010600780c */ /* 0x000fe40003f05270 */
[----:B0-----:R-:W-:-:S04]  /*0be0*/  LEA R11, R12, R11, 0x18 ;  /* 0x0000000b0c0b7211 */ /* 0x001fc800078ec0ff */
[----:B------:R-:W-:-:S05]  /*0bf0*/  LEA R13, R2, R11, 0x2 ;  /* 0x0000000b020d7211 */ /* 0x000fca00078e10ff */
[----:B------:R-:W2:Y:S02]  /*0c00*/  LDS R2, [R13] ;  /* 0x000000000d027984 */ /* 0x000ea40000000800 */
[----:B--2---:R-:W-:Y:S01]  /*0c10*/  FFMA R15, R10, R2, R15 ;  /* 0x000000020a0f7223 */ /* 0x004fe2000000000f */
[----:B------:R-:W-:Y:S06]  /*0c20*/  @!P0 BRA `(.L_x_3) ;  /* 0x0000000000248947 */ /* 0x000fec0003800000 */
[----:B------:R-:W-:Y:S01]  /*0c30*/  ISETP.NE.AND P0, PT, R6, 0x2, PT ;  /* 0x000000020600780c */ /* 0x000fe20003f05270 */
[C---:B------:R-:W-:Y:S01]  /*0c40*/  IMAD.WIDE R10, R21.reuse, 0x4, R8 ;  /* 0x00000004150a7825 */ /* 0x040fe200078e0208 */
[----:B------:R-:W0:Y:S11]  /*0c50*/  LDS R2, [R13+0x4] ;  /* 0x000004000d027984 */ /* 0x000e360000000800 */
[----:B------:R-:W-:Y:S01]  /*0c60*/  @P0 IMAD.WIDE R8, R21, 0x4, R10 ;  /* 0x0000000415080825 */ /* 0x000fe200078e020a */
[----:B------:R-:W1:Y:S04]  /*0c70*/  @P0 LDS R12, [R13+0x8] ;  /* 0x000008000d0c0984 */ /* 0x000e680000000800 */
[----:B------:R-:W0:Y:S04]  /*0c80*/  LDG.E R10, desc[UR6][R10.64] ;  /* 0x000000060a0a7981 */ /* 0x000e28000c1e1900 */
[----:B------:R-:W1:Y:S01]  /*0c90*/  @P0 LDG.E R8, desc[UR6][R8.64] ;  /* 0x0000000608080981 */ /* 0x000e62000c1e1900 */
[----:B0-----:R-:W-:-:S04]  /*0ca0*/  FFMA R15, R10, R2, R15 ;  /* 0x000000020a0f7223 */ /* 0x001fc8000000000f */
[----:B-1----:R-:W-:-:S07]  /*0cb0*/  @P0 FFMA R15, R8, R12, R15 ;  /* 0x0000000c080f0223 */ /* 0x002fce000000000f */
.L_x_3:
[----:B------:R-:W-:Y:S06]  /*0cc0*/  BAR.SYNC.DEFER_BLOCKING 0x0 ;  /* 0x0000000000007b1d */ /* 0x000fec0000010000 */
[----:B------:R-:W-:Y:S05]  /*0cd0*/  @!P1 BRA `(.L_x_6) ;  /* 0xfffffff400209947 */ /* 0x000fea000383ffff */
.L_x_0:
[----:B------:R-:W1:Y:S08]  /*0ce0*/  LDC R0, c[0x0][0x398] ;  /* 0x0000e600ff007b82 */ /* 0x000e700000000800 */
[----:B------:R-:W2:Y:S01]  /*0cf0*/  LDC.64 R4, c[0x0][0x380] ;  /* 0x0000e000ff047b82 */ /* 0x000ea20000000a00 */
[----:B-1----:R-:W-:-:S04]  /*0d00*/  IMAD R3, R0, UR8, R3 ;  /* 0x0000000800037c24 */ /* 0x002fc8000f8e0203 */
[----:B--2---:R-:W-:-:S05]  /*0d10*/  IMAD.WIDE R2, R3, 0x4, R4 ;  /* 0x0000000403027825 */ /* 0x004fca00078e0204 */
[----:B------:R-:W-:Y:S01]  /*0d20*/  STG.E desc[UR6][R2.64], R15 ;  /* 0x0000000f02007986 */ /* 0x000fe2000c101906 */
[----:B------:R-:W-:Y:S05]  /*0d30*/  EXIT ;  /* 0x000000000000794d */ /* 0x000fea0003800000 */
.L_x_7:
[----:B------:R-:W-:-:S00]  /*0d40*/  BRA `(.L_x_7) ;  /* 0xfffffffc00fc7947 */ /* 0x000fc0000383ffff */
[----:B------:R-:W-:-:S00]  /*0d50*/  NOP ;  /* 0x0000000000007918 */ /* 0x000fc00000000000 */
        /* <DEDUP_REMOVED lines=10> */
.L_x_8:


//--------------------- .nv.shared.mmkernel       --------------------------
	.section	.nv.shared.mmkernel,"aw",@nobits
	.sectionflags	@""
	.align	4
.nv.shared.mmkernel:
	.zero		3072


//--------------------- .nv.shared.reserved.0     --------------------------
	.section	.nv.shared.reserved.0,"aw",@nobits
	.weak		__nv_reservedSMEM_offset_0_alias
	.size		__nv_reservedSMEM_offset_0_alias, 0, 64
	.other		__nv_reservedSMEM_offset_0_alias,@"STO_CUDA_RESERVED_SHARED STV_DEFAULT"
__nv_reservedSMEM_offset_0_alias:
	.zero		0
	.zero		64


//--------------------- .nv.constant0.mmkernel    --------------------------
	.section	.nv.constant0.mmkernel,"a",@progbits
	.sectionflags	@""
	.align	4
.nv.constant0.mmkernel:
	.zero		944


//--------------------- SYMBOLS --------------------------

	.type		.nv.reservedSmem.offset0,@object
	.size		.nv.reservedSmem.offset0,0x4
	.type		.nv.reservedSmem.cap,@object
	.size		.nv.reservedSmem.cap,0x4
